//
// Generated by NVIDIA NVVM Compiler
//
// Compiler Build ID: CL-36424714
// Cuda compilation tools, release 13.0, V13.0.88
// Based on NVVM 20.0.0
//

.version 9.0
.target sm_100
.address_size 64

	// .globl	_Z4convPfS_S_ii

.visible .entry _Z4convPfS_S_ii(
	.param .u64 .ptr .align 1 _Z4convPfS_S_ii_param_0,
	.param .u64 .ptr .align 1 _Z4convPfS_S_ii_param_1,
	.param .u64 .ptr .align 1 _Z4convPfS_S_ii_param_2,
	.param .u32 _Z4convPfS_S_ii_param_3,
	.param .u32 _Z4convPfS_S_ii_param_4
)
{
	.reg .pred 	%p<11>;
	.reg .b32 	%r<40>;
	.reg .b32 	%f<112>;
	.reg .b64 	%rd<31>;

	ld.param.u64 	%rd11, [_Z4convPfS_S_ii_param_0];
	ld.param.u64 	%rd12, [_Z4convPfS_S_ii_param_1];
	ld.param.u64 	%rd10, [_Z4convPfS_S_ii_param_2];
	ld.param.u32 	%r25, [_Z4convPfS_S_ii_param_3];
	ld.param.u32 	%r24, [_Z4convPfS_S_ii_param_4];
	cvta.to.global.u64 	%rd1, %rd12;
	cvta.to.global.u64 	%rd2, %rd11;
	mov.u32 	%r26, %ntid.x;
	mov.u32 	%r27, %ctaid.x;
	mul.lo.s32 	%r1, %r26, %r27;
	mov.u32 	%r2, %tid.x;
	add.s32 	%r3, %r1, %r2;
	sub.s32 	%r28, %r25, %r24;
	setp.gt.s32 	%p1, %r3, %r28;
	@%p1 bra 	$L__BB0_15;
	setp.lt.s32 	%p2, %r24, 1;
	mov.f32 	%f111, 0f00000000;
	@%p2 bra 	$L__BB0_14;
	and.b32  	%r4, %r24, 15;
	setp.lt.u32 	%p3, %r24, 16;
	mov.f32 	%f111, 0f00000000;
	mov.b32 	%r36, 0;
	@%p3 bra 	$L__BB0_5;
	and.b32  	%r36, %r24, 2147483632;
	neg.s32 	%r34, %r36;
	add.s64 	%rd3, %rd2, 32;
	add.s64 	%rd29, %rd1, 32;
	mov.f32 	%f111, 0f00000000;
	mov.u32 	%r33, %r3;
$L__BB0_4:
	.pragma "nounroll";
	mul.wide.s32 	%rd13, %r33, 4;
	add.s64 	%rd14, %rd3, %rd13;
	ld.global.f32 	%f18, [%rd14+-32];
	ld.global.f32 	%f19, [%rd29+-32];
	fma.rn.f32 	%f20, %f18, %f19, %f111;
	ld.global.f32 	%f21, [%rd14+-28];
	ld.global.f32 	%f22, [%rd29+-28];
	fma.rn.f32 	%f23, %f21, %f22, %f20;
	ld.global.f32 	%f24, [%rd14+-24];
	ld.global.f32 	%f25, [%rd29+-24];
	fma.rn.f32 	%f26, %f24, %f25, %f23;
	ld.global.f32 	%f27, [%rd14+-20];
	ld.global.f32 	%f28, [%rd29+-20];
	fma.rn.f32 	%f29, %f27, %f28, %f26;
	ld.global.f32 	%f30, [%rd14+-16];
	ld.global.f32 	%f31, [%rd29+-16];
	fma.rn.f32 	%f32, %f30, %f31, %f29;
	ld.global.f32 	%f33, [%rd14+-12];
	ld.global.f32 	%f34, [%rd29+-12];
	fma.rn.f32 	%f35, %f33, %f34, %f32;
	ld.global.f32 	%f36, [%rd14+-8];
	ld.global.f32 	%f37, [%rd29+-8];
	fma.rn.f32 	%f38, %f36, %f37, %f35;
	ld.global.f32 	%f39, [%rd14+-4];
	ld.global.f32 	%f40, [%rd29+-4];
	fma.rn.f32 	%f41, %f39, %f40, %f38;
	ld.global.f32 	%f42, [%rd14];
	ld.global.f32 	%f43, [%rd29];
	fma.rn.f32 	%f44, %f42, %f43, %f41;
	ld.global.f32 	%f45, [%rd14+4];
	ld.global.f32 	%f46, [%rd29+4];
	fma.rn.f32 	%f47, %f45, %f46, %f44;
	ld.global.f32 	%f48, [%rd14+8];
	ld.global.f32 	%f49, [%rd29+8];
	fma.rn.f32 	%f50, %f48, %f49, %f47;
	ld.global.f32 	%f51, [%rd14+12];
	ld.global.f32 	%f52, [%rd29+12];
	fma.rn.f32 	%f53, %f51, %f52, %f50;
	ld.global.f32 	%f54, [%rd14+16];
	ld.global.f32 	%f55, [%rd29+16];
	fma.rn.f32 	%f56, %f54, %f55, %f53;
	ld.global.f32 	%f57, [%rd14+20];
	ld.global.f32 	%f58, [%rd29+20];
	fma.rn.f32 	%f59, %f57, %f58, %f56;
	ld.global.f32 	%f60, [%rd14+24];
	ld.global.f32 	%f61, [%rd29+24];
	fma.rn.f32 	%f62, %f60, %f61, %f59;
	ld.global.f32 	%f63, [%rd14+28];
	ld.global.f32 	%f64, [%rd29+28];
	fma.rn.f32 	%f111, %f63, %f64, %f62;
	add.s32 	%r34, %r34, 16;
	add.s32 	%r33, %r33, 16;
	add.s64 	%rd29, %rd29, 64;
	setp.ne.s32 	%p4, %r34, 0;
	@%p4 bra 	$L__BB0_4;
$L__BB0_5:
	setp.eq.s32 	%p5, %r4, 0;
	@%p5 bra 	$L__BB0_14;
	and.b32  	%r12, %r24, 7;
	setp.lt.u32 	%p6, %r4, 8;
	@%p6 bra 	$L__BB0_8;
	add.s32 	%r30, %r36, %r3;
	mul.wide.s32 	%rd15, %r30, 4;
	add.s64 	%rd16, %rd2, %rd15;
	ld.global.f32 	%f66, [%rd16];
	mul.wide.u32 	%rd17, %r36, 4;
	add.s64 	%rd18, %rd1, %rd17;
	ld.global.f32 	%f67, [%rd18];
	fma.rn.f32 	%f68, %f66, %f67, %f111;
	ld.global.f32 	%f69, [%rd16+4];
	ld.global.f32 	%f70, [%rd18+4];
	fma.rn.f32 	%f71, %f69, %f70, %f68;
	ld.global.f32 	%f72, [%rd16+8];
	ld.global.f32 	%f73, [%rd18+8];
	fma.rn.f32 	%f74, %f72, %f73, %f71;
	ld.global.f32 	%f75, [%rd16+12];
	ld.global.f32 	%f76, [%rd18+12];
	fma.rn.f32 	%f77, %f75, %f76, %f74;
	ld.global.f32 	%f78, [%rd16+16];
	ld.global.f32 	%f79, [%rd18+16];
	fma.rn.f32 	%f80, %f78, %f79, %f77;
	ld.global.f32 	%f81, [%rd16+20];
	ld.global.f32 	%f82, [%rd18+20];
	fma.rn.f32 	%f83, %f81, %f82, %f80;
	ld.global.f32 	%f84, [%rd16+24];
	ld.global.f32 	%f85, [%rd18+24];
	fma.rn.f32 	%f86, %f84, %f85, %f83;
	ld.global.f32 	%f87, [%rd16+28];
	ld.global.f32 	%f88, [%rd18+28];
	fma.rn.f32 	%f111, %f87, %f88, %f86;
	add.s32 	%r36, %r36, 8;
$L__BB0_8:
	setp.eq.s32 	%p7, %r12, 0;
	@%p7 bra 	$L__BB0_14;
	and.b32  	%r15, %r24, 3;
	setp.lt.u32 	%p8, %r12, 4;
	@%p8 bra 	$L__BB0_11;
	add.s32 	%r31, %r36, %r3;
	mul.wide.s32 	%rd19, %r31, 4;
	add.s64 	%rd20, %rd2, %rd19;
	ld.global.f32 	%f90, [%rd20];
	mul.wide.u32 	%rd21, %r36, 4;
	add.s64 	%rd22, %rd1, %rd21;
	ld.global.f32 	%f91, [%rd22];
	fma.rn.f32 	%f92, %f90, %f91, %f111;
	ld.global.f32 	%f93, [%rd20+4];
	ld.global.f32 	%f94, [%rd22+4];
	fma.rn.f32 	%f95, %f93, %f94, %f92;
	ld.global.f32 	%f96, [%rd20+8];
	ld.global.f32 	%f97, [%rd22+8];
	fma.rn.f32 	%f98, %f96, %f97, %f95;
	ld.global.f32 	%f99, [%rd20+12];
	ld.global.f32 	%f100, [%rd22+12];
	fma.rn.f32 	%f111, %f99, %f100, %f98;
	add.s32 	%r36, %r36, 4;
$L__BB0_11:
	setp.eq.s32 	%p9, %r15, 0;
	@%p9 bra 	$L__BB0_14;
	mul.wide.u32 	%rd23, %r36, 4;
	add.s64 	%rd30, %rd1, %rd23;
	add.s32 	%r32, %r2, %r36;
	add.s32 	%r39, %r32, %r1;
	neg.s32 	%r38, %r15;
$L__BB0_13:
	.pragma "nounroll";
	mul.wide.s32 	%rd24, %r39, 4;
	add.s64 	%rd25, %rd2, %rd24;
	ld.global.f32 	%f101, [%rd25];
	ld.global.f32 	%f102, [%rd30];
	fma.rn.f32 	%f111, %f101, %f102, %f111;
	add.s64 	%rd30, %rd30, 4;
	add.s32 	%r39, %r39, 1;
	add.s32 	%r38, %r38, 1;
	setp.ne.s32 	%p10, %r38, 0;
	@%p10 bra 	$L__BB0_13;
$L__BB0_14:
	cvta.to.global.u64 	%rd26, %rd10;
	mul.wide.s32 	%rd27, %r3, 4;
	add.s64 	%rd28, %rd26, %rd27;
	st.global.f32 	[%rd28], %f111;
$L__BB0_15:
	ret;

}


// ===== COMPILED SASS (sm_100) =====

	.target	sm_100

	.elftype	@"ET_EXEC"


//--------------------- .note.nv.tkinfo           --------------------------
	.section	.note.nv.tkinfo,"",@"SHT_NOTE"
	.sectionflags	@"SHF_NOTE_NV_TKINFO"
	.tkinfo
        /*0018*/ 	.word	0x00000002
        /*0030*/ 	.string	""
        /*0030*/ 	.string	"ptxas"
        /*0030*/ 	.string	"Cuda compilation tools, release 13.0, V13.0.88"
        /*0030*/ 	.string	"Build cuda_13.0.r13.0/compiler.36424714_0"
        /*0030*/ 	.string	"-arch sm_100 -m 64 "



//--------------------- .note.nv.cuinfo           --------------------------
	.section	.note.nv.cuinfo,"",@"SHT_NOTE"
	.sectionflags	@"SHF_NOTE_NV_CUINFO"
        /*0018*/ 	.short	0x0002
        /*001a*/ 	.short	0x0064
        /*001c*/ 	.short	0x0082
	.zero		2


//--------------------- .nv.info                  --------------------------
	.section	.nv.info,"",@"SHT_CUDA_INFO"
	.align	4


	//----- nvinfo : EIATTR_REGCOUNT
	.align		4
        /*0000*/ 	.byte	0x04, 0x2f
        /*0002*/ 	.short	(.L_1 - .L_0)
	.align		4
.L_0:
        /*0004*/ 	.word	index@(_Z4convPfS_S_ii)
        /*0008*/ 	.word	0x0000001e


	//----- nvinfo : EIATTR_FRAME_SIZE
	.align		4
.L_1:
        /*000c*/ 	.byte	0x04, 0x11
        /*000e*/ 	.short	(.L_3 - .L_2)
	.align		4
.L_2:
        /*0010*/ 	.word	index@(_Z4convPfS_S_ii)
        /*0014*/ 	.word	0x00000000


	//----- nvinfo : EIATTR_MIN_STACK_SIZE
	.align		4
.L_3:
        /*0018*/ 	.byte	0x04, 0x12
        /*001a*/ 	.short	(.L_5 - .L_4)
	.align		4
.L_4:
        /*001c*/ 	.word	index@(_Z4convPfS_S_ii)
        /*0020*/ 	.word	0x00000000
.L_5:


//--------------------- .nv.compat                --------------------------
	.section	.nv.compat,"",@"SHT_CUDA_COMPAT_INFO"
	.align	4
        /*0000*/ 	.byte	0x02, 0x09, 0x00, 0x00, 0x02, 0x02, 0x01, 0x00, 0x02, 0x05, 0x05, 0x00, 0x03, 0x07, 0x01, 0x01
        /*0010*/ 	.byte	0x02, 0x03, 0x00, 0x00, 0x02, 0x06, 0x01, 0x00, 0x04, 0x0b, 0x08, 0x00, 0x09, 0x00, 0x00, 0x00
        /*0020*/ 	.byte	0x00, 0x00, 0x00, 0x00


//--------------------- .nv.info._Z4convPfS_S_ii  --------------------------
	.section	.nv.info._Z4convPfS_S_ii,"",@"SHT_CUDA_INFO"
	.sectionflags	@""
	.align	4


	//----- nvinfo : EIATTR_CUDA_API_VERSION
	.align		4
        /*0000*/ 	.byte	0x04, 0x37
        /*0002*/ 	.short	(.L_7 - .L_6)
.L_6:
        /*0004*/ 	.word	0x00000082


	//----- nvinfo : EIATTR_KPARAM_INFO
	.align		4
.L_7:
        /*0008*/ 	.byte	0x04, 0x17
        /*000a*/ 	.short	(.L_9 - .L_8)
.L_8:
        /*000c*/ 	.word	0x00000000
        /*0010*/ 	.short	0x0004
        /*0012*/ 	.short	0x001c
        /*0014*/ 	.byte	0x00, 0xf0, 0x11, 0x00


	//----- nvinfo : EIATTR_KPARAM_INFO
	.align		4
.L_9:
        /*0018*/ 	.byte	0x04, 0x17
        /*001a*/ 	.short	(.L_11 - .L_10)
.L_10:
        /*001c*/ 	.word	0x00000000
        /*0020*/ 	.short	0x0003
        /*0022*/ 	.short	0x0018
        /*0024*/ 	.byte	0x00, 0xf0, 0x11, 0x00


	//----- nvinfo : EIATTR_KPARAM_INFO
	.align		4
.L_11:
        /*0028*/ 	.byte	0x04, 0x17
        /*002a*/ 	.short	(.L_13 - .L_12)
.L_12:
        /*002c*/ 	.word	0x00000000
        /*0030*/ 	.short	0x0002
        /*0032*/ 	.short	0x0010
        /*0034*/ 	.byte	0x00, 0xf5, 0x21, 0x00


	//----- nvinfo : EIATTR_KPARAM_INFO
	.align		4
.L_13:
        /*0038*/ 	.byte	0x04, 0x17
        /*003a*/ 	.short	(.L_15 - .L_14)
.L_14:
        /*003c*/ 	.word	0x00000000
        /*0040*/ 	.short	0x0001
        /*0042*/ 	.short	0x0008
        /*0044*/ 	.byte	0x00, 0xf5, 0x21, 0x00


	//----- nvinfo : EIATTR_KPARAM_INFO
	.align		4
.L_15:
        /*0048*/ 	.byte	0x04, 0x17
        /*004a*/ 	.short	(.L_17 - .L_16)
.L_16:
        /*004c*/ 	.word	0x00000000
        /*0050*/ 	.short	0x0000
        /*0052*/ 	.short	0x0000
        /*0054*/ 	.byte	0x00, 0xf5, 0x21, 0x00


	//----- nvinfo : EIATTR_SPARSE_MMA_MASK
	.align		4
.L_17:
        /*0058*/ 	.byte	0x03, 0x50
        /*005a*/ 	.short	0x0000


	//----- nvinfo : EIATTR_MAXREG_COUNT
	.align		4
        /*005c*/ 	.byte	0x03, 0x1b
        /*005e*/ 	.short	0x00ff


	//----- nvinfo : EIATTR_MERCURY_ISA_VERSION
	.align		4
        /*0060*/ 	.byte	0x03, 0x5f
        /*0062*/ 	.short	0x0101


	//----- nvinfo : EIATTR_VRC_CTA_INIT_COUNT
	.align		4
        /*0064*/ 	.byte	0x02, 0x4a
	.zero		1
	.zero		1


	//----- nvinfo : EIATTR_EXIT_INSTR_OFFSETS
	.align		4
        /*0068*/ 	.byte	0x04, 0x1c
        /*006a*/ 	.short	(.L_19 - .L_18)


	//   ....[0]....
.L_18:
        /*006c*/ 	.word	0x00000090


	//   ....[1]....
        /*0070*/ 	.word	0x00000a80


	//----- nvinfo : EIATTR_CBANK_PARAM_SIZE
	.align		4
.L_19:
        /*0074*/ 	.byte	0x03, 0x19
        /*0076*/ 	.short	0x0020


	//----- nvinfo : EIATTR_PARAM_CBANK
	.align		4
        /*0078*/ 	.byte	0x04, 0x0a
        /*007a*/ 	.short	(.L_21 - .L_20)
	.align		4
.L_20:
        /*007c*/ 	.word	index@(.nv.constant0._Z4convPfS_S_ii)
        /*0080*/ 	.short	0x0380
        /*0082*/ 	.short	0x0020


	//----- nvinfo : EIATTR_SW_WAR
	.align		4
.L_21:
        /*0084*/ 	.byte	0x04, 0x36
        /*0086*/ 	.short	(.L_23 - .L_22)
.L_22:
        /*0088*/ 	.word	0x00000008
.L_23:


//--------------------- .nv.callgraph             --------------------------
	.section	.nv.callgraph,"",@"SHT_CUDA_CALLGRAPH"
	.align	4
	.sectionentsize	8
	.align		4
        /*0000*/ 	.word	0x00000000
	.align		4
        /*0004*/ 	.word	0xffffffff
	.align		4
        /*0008*/ 	.word	0x00000000
	.align		4
        /*000c*/ 	.word	0xfffffffe
	.align		4
        /*0010*/ 	.word	0x00000000
	.align		4
        /*0014*/ 	.word	0xfffffffd
	.align		4
        /*0018*/ 	.word	0x00000000
	.align		4
        /*001c*/ 	.word	0xfffffffc


//--------------------- .text._Z4convPfS_S_ii     --------------------------
	.section	.text._Z4convPfS_S_ii,"ax",@progbits
	.align	128
        .global         _Z4convPfS_S_ii
        .type           _Z4convPfS_S_ii,@function
        .size           _Z4convPfS_S_ii,(.L_x_7 - _Z4convPfS_S_ii)
        .other          _Z4convPfS_S_ii,@"STO_CUDA_ENTRY STV_DEFAULT"
_Z4convPfS_S_ii:
.text._Z4convPfS_S_ii:
[----:B------:R-:W-:Y:S01]  /*0000*/  LDC R1, c[0x0][0x37c] ;  /* 0x0000df00ff017b82 */ /* 0x000fe20000000800 */
[----:B------:R-:W0:Y:S07]  /*0010*/  S2R R0, SR_TID.X ;  /* 0x0000000000007919 */ /* 0x000e2e0000002100 */
[----:B------:R-:W1:Y:S01]  /*0020*/  S2UR UR5, SR_CTAID.X ;  /* 0x00000000000579c3 */ /* 0x000e620000002500 */
[----:B------:R-:W1:Y:S01]  /*0030*/  LDCU UR4, c[0x0][0x360] ;  /* 0x00006c00ff0477ac */ /* 0x000e620008000800 */
[----:B------:R-:W2:Y:S01]  /*0040*/  LDCU.64 UR8, c[0x0][0x398] ;  /* 0x00007300ff0877ac */ /* 0x000ea20008000a00 */
[----:B-1----:R-:W-:-:S02]  /*0050*/  UIMAD UR4, UR4, UR5, URZ ;  /* 0x00000005040472a4 */ /* 0x002fc4000f8e02ff */
[----:B--2---:R-:W-:-:S04]  /*0060*/  UIADD3 UR5, UPT, UPT, UR8, -UR9, URZ ;  /* 0x8000000908057290 */ /* 0x004fc8000fffe0ff */
[----:B0-----:R-:W-:-:S04]  /*0070*/  IADD3 R6, PT, PT, R0, UR4, RZ ;  /* 0x0000000400067c10 */ /* 0x001fc8000fffe0ff */
[----:B------:R-:W-:-:S13]  /*0080*/  ISETP.GT.AND P0, PT, R6, UR5, PT ;  /* 0x0000000506007c0c */ /* 0x000fda000bf04270 */
[----:B------:R-:W-:Y:S05]  /*0090*/  @P0 EXIT ;  /* 0x000000000000094d */ /* 0x000fea0003800000 */
[----:B------:R-:W-:Y:S01]  /*00a0*/  UISETP.GE.AND UP0, UPT, UR9, 0x1, UPT ;  /* 0x000000010900788c */ /* 0x000fe2000bf06270 */
[----:B------:R-:W-:Y:S01]  /*00b0*/  HFMA2 R14, -RZ, RZ, 0, 0 ;  /* 0x00000000ff0e7431 */ /* 0x000fe200000001ff */
[----:B------:R-:W0:Y:S07]  /*00c0*/  LDCU.64 UR16, c[0x0][0x358] ;  /* 0x00006b00ff1077ac */ /* 0x000e2e0008000a00 */
[----:B------:R-:W-:Y:S05]  /*00d0*/  BRA.U !UP0, `(.L_x_0) ;  /* 0x00000009085c7547 */ /* 0x000fea000b800000 */
[----:B------:R-:W-:Y:S01]  /*00e0*/  UISETP.GE.U32.AND UP1, UPT, UR9, 0x10, UPT ;  /* 0x000000100900788c */ /* 0x000fe2000bf26070 */
[----:B------:R-:W-:Y:S01]  /*00f0*/  MOV R14, RZ ;  /* 0x000000ff000e7202 */ /* 0x000fe20000000f00 */
[----:B------:R-:W-:Y:S01]  /*0100*/  ULOP3.LUT UR10, UR9, 0xf, URZ, 0xc0, !UPT ;  /* 0x0000000f090a7892 */ /* 0x000fe2000f8ec0ff */
[----:B------:R-:W-:-:S03]  /*0110*/  MOV R9, RZ ;  /* 0x000000ff00097202 */ /* 0x000fc60000000f00 */
[----:B------:R-:W-:-:S03]  /*0120*/  UISETP.NE.AND UP0, UPT, UR10, URZ, UPT ;  /* 0x000000ff0a00728c */ /* 0x000fc6000bf05270 */
[----:B------:R-:W-:Y:S08]  /*0130*/  BRA.U !UP1, `(.L_x_1) ;  /* 0x0000000509147547 */ /* 0x000ff0000b800000 */
[----:B------:R-:W1:Y:S01]  /*0140*/  LDCU.128 UR12, c[0x0][0x380] ;  /* 0x00007000ff0c77ac */ /* 0x000e620008000c00 */
[----:B------:R-:W-:Y:S02]  /*0150*/  MOV R14, RZ ;  /* 0x000000ff000e7202 */ /* 0x000fe40000000f00 */
[----:B------:R-:W-:Y:S01]  /*0160*/  MOV R7, R6 ;  /* 0x0000000600077202 */ /* 0x000fe20000000f00 */
[----:B------:R-:W-:-:S06]  /*0170*/  ULOP3.LUT UR11, UR9, 0x7ffffff0, URZ, 0xc0, !UPT ;  /* 0x7ffffff0090b7892 */ /* 0x000fcc000f8ec0ff */
[----:B------:R-:W-:Y:S01]  /*0180*/  MOV R9, UR11 ;  /* 0x0000000b00097c02 */ /* 0x000fe20008000f00 */
[----:B-1----:R-:W-:Y:S02]  /*0190*/  UIADD3 UR5, UP2, UPT, UR14, 0x20, URZ ;  /* 0x000000200e057890 */ /* 0x002fe4000ff5e0ff */
[----:B------:R-:W-:Y:S02]  /*01a0*/  UIADD3 UR7, UP1, UPT, UR12, 0x20, URZ ;  /* 0x000000200c077890 */ /* 0x000fe4000ff3e0ff */
[----:B------:R-:W-:Y:S02]  /*01b0*/  UIADD3.X UR6, UPT, UPT, URZ, UR15, URZ, UP2, !UPT ;  /* 0x0000000fff067290 */ /* 0x000fe400097fe4ff */
[----:B------:R-:W-:Y:S01]  /*01c0*/  MOV R2, UR5 ;  /* 0x0000000500027c02 */ /* 0x000fe20008000f00 */
[----:B------:R-:W-:Y:S02]  /*01d0*/  UIADD3 UR12, UPT, UPT, -UR11, URZ, URZ ;  /* 0x000000ff0b0c7290 */ /* 0x000fe4000fffe1ff */
[----:B------:R-:W-:Y:S01]  /*01e0*/  UIADD3.X UR8, UPT, UPT, URZ, UR13, URZ, UP1, !UPT ;  /* 0x0000000dff087290 */ /* 0x000fe20008ffe4ff */
[----:B------:R-:W-:-:S11]  /*01f0*/  MOV R3, UR6 ;  /* 0x0000000600037c02 */ /* 0x000fd60008000f00 */
.L_x_2:
[----:B------:R-:W-:Y:S01]  /*0200*/  MOV R4, UR7 ;  /* 0x0000000700047c02 */ /* 0x000fe20008000f00 */
[----:B0-----:R-:W2:Y:S01]  /*0210*/  LDG.E R16, desc[UR16][R2.64+-0x20] ;  /* 0xffffe01002107981 */ /* 0x001ea2000c1e1900 */
[----:B------:R-:W-:-:S03]  /*0220*/  MOV R5, UR8 ;  /* 0x0000000800057c02 */ /* 0x000fc60008000f00 */
[----:B------:R-:W3:Y:S01]  /*0230*/  LDG.E R24, desc[UR16][R2.64+-0x1c] ;  /* 0xffffe41002187981 */ /* 0x000ee2000c1e1900 */
[----:B------:R-:W-:-:S03]  /*0240*/  IMAD.WIDE R4, R7, 0x4, R4 ;  /* 0x0000000407047825 */ /* 0x000fc600078e0204 */
[----:B------:R-:W4:Y:S04]  /*0250*/  LDG.E R18, desc[UR16][R2.64+-0x18] ;  /* 0xffffe81002127981 */ /* 0x000f28000c1e1900 */
[----:B------:R-:W2:Y:S04]  /*0260*/  LDG.E R17, desc[UR16][R4.64+-0x20] ;  /* 0xffffe01004117981 */ /* 0x000ea8000c1e1900 */
[----:B------:R-:W3:Y:S04]  /*0270*/  LDG.E R19, desc[UR16][R4.64+-0x1c] ;  /* 0xffffe41004137981 */ /* 0x000ee8000c1e1900 */
[----:B------:R-:W4:Y:S04]  /*0280*/  LDG.E R21, desc[UR16][R4.64+-0x18] ;  /* 0xffffe81004157981 */ /* 0x000f28000c1e1900 */
[----:B------:R-:W5:Y:S04]  /*0290*/  LDG.E R23, desc[UR16][R2.64+-0x14] ;  /* 0xffffec1002177981 */ /* 0x000f68000c1e1900 */
        /* <DEDUP_REMOVED lines=8> */
[----:B------:R-:W5:Y:S01]  /*0320*/  LDG.E R15, desc[UR16][R4.64+-0x4] ;  /* 0xfffffc10040f7981 */ /* 0x000f62000c1e1900 */
[----:B--2---:R-:W-:-:S03]  /*0330*/  FFMA R16, R17, R16, R14 ;  /* 0x0000001011107223 */ /* 0x004fc6000000000e */
[----:B------:R-:W2:Y:S04]  /*0340*/  LDG.E R14, desc[UR16][R2.64] ;  /* 0x00000010020e7981 */ /* 0x000ea8000c1e1900 */
[----:B------:R-:W2:Y:S01]  /*0350*/  LDG.E R17, desc[UR16][R4.64] ;  /* 0x0000001004117981 */ /* 0x000ea2000c1e1900 */
[----:B---3--:R-:W-:-:S03]  /*0360*/  FFMA R24, R19, R24, R16 ;  /* 0x0000001813187223 */ /* 0x008fc60000000010 */
[----:B------:R-:W3:Y:S01]  /*0370*/  LDG.E R16, desc[UR16][R2.64+0x4] ;  /* 0x0000041002107981 */ /* 0x000ee2000c1e1900 */
[----:B----4-:R-:W-:-:S03]  /*0380*/  FFMA R27, R21, R18, R24 ;  /* 0x00000012151b7223 */ /* 0x010fc60000000018 */
[----:B------:R-:W3:Y:S04]  /*0390*/  LDG.E R19, desc[UR16][R4.64+0x4] ;  /* 0x0000041004137981 */ /* 0x000ee8000c1e1900 */
[----:B------:R-:W4:Y:S01]  /*03a0*/  LDG.E R21, desc[UR16][R2.64+0x8] ;  /* 0x0000081002157981 */ /* 0x000f22000c1e1900 */
[----:B-----5:R-:W-:-:S03]  /*03b0*/  FFMA R24, R20, R23, R27 ;  /* 0x0000001714187223 */ /* 0x020fc6000000001b */
[----:B------:R-:W4:Y:S04]  /*03c0*/  LDG.E R18, desc[UR16][R4.64+0x8] ;  /* 0x0000081004127981 */ /* 0x000f28000c1e1900 */
[----:B------:R-:W5:Y:S01]  /*03d0*/  LDG.E R23, desc[UR16][R2.64+0xc] ;  /* 0x00000c1002177981 */ /* 0x000f62000c1e1900 */
[----:B------:R-:W-:-:S03]  /*03e0*/  FFMA R24, R25, R22, R24 ;  /* 0x0000001619187223 */ /* 0x000fc60000000018 */
[----:B------:R-:W5:Y:S04]  /*03f0*/  LDG.E R20, desc[UR16][R4.64+0xc] ;  /* 0x00000c1004147981 */ /* 0x000f68000c1e1900 */
[----:B------:R-:W5:Y:S01]  /*0400*/  LDG.E R25, desc[UR16][R2.64+0x10] ;  /* 0x0000101002197981 */ /* 0x000f62000c1e1900 */
[----:B------:R-:W-:-:S03]  /*0410*/  FFMA R24, R11, R8, R24 ;  /* 0x000000080b187223 */ /* 0x000fc60000000018 */
[----:B------:R-:W5:Y:S04]  /*0420*/  LDG.E R22, desc[UR16][R4.64+0x10] ;  /* 0x0000101004167981 */ /* 0x000f68000c1e1900 */
[----:B------:R-:W5:Y:S01]  /*0430*/  LDG.E R11, desc[UR16][R2.64+0x14] ;  /* 0x00001410020b7981 */ /* 0x000f62000c1e1900 */
[----:B------:R-:W-:-:S03]  /*0440*/  FFMA R26, R13, R10, R24 ;  /* 0x0000000a0d1a7223 */ /* 0x000fc60000000018 */
[----:B------:R-:W5:Y:S04]  /*0450*/  LDG.E R8, desc[UR16][R4.64+0x14] ;  /* 0x0000141004087981 */ /* 0x000f68000c1e1900 */
[----:B------:R-:W5:Y:S04]  /*0460*/  LDG.E R10, desc[UR16][R2.64+0x18] ;  /* 0x00001810020a7981 */ /* 0x000f68000c1e1900 */
[----:B------:R-:W5:Y:S04]  /*0470*/  LDG.E R13, desc[UR16][R4.64+0x18] ;  /* 0x00001810040d7981 */ /* 0x000f68000c1e1900 */
[----:B------:R-:W5:Y:S04]  /*0480*/  LDG.E R24, desc[UR16][R4.64+0x1c] ;  /* 0x00001c1004187981 */ /* 0x000f68000c1e1900 */
[----:B------:R0:W5:Y:S01]  /*0490*/  LDG.E R27, desc[UR16][R2.64+0x1c] ;  /* 0x00001c10021b7981 */ /* 0x000162000c1e1900 */
[----:B------:R-:W-:Y:S01]  /*04a0*/  FFMA R12, R15, R12, R26 ;  /* 0x0000000c0f0c7223 */ /* 0x000fe2000000001a */
[----:B------:R-:W-:-:S04]  /*04b0*/  UIADD3 UR12, UPT, UPT, UR12, 0x10, URZ ;  /* 0x000000100c0c7890 */ /* 0x000fc8000fffe0ff */
[----:B------:R-:W-:Y:S01]  /*04c0*/  UISETP.NE.AND UP1, UPT, UR12, URZ, UPT ;  /* 0x000000ff0c00728c */ /* 0x000fe2000bf25270 */
[----:B0-----:R-:W-:Y:S02]  /*04d0*/  IADD3 R2, P0, PT, R2, 0x40, RZ ;  /* 0x0000004002027810 */ /* 0x001fe40007f1e0ff */
[----:B------:R-:W-:Y:S02]  /*04e0*/  IADD3 R7, PT, PT, R7, 0x10, RZ ;  /* 0x0000001007077810 */ /* 0x000fe40007ffe0ff */
[----:B------:R-:W-:Y:S01]  /*04f0*/  IADD3.X R3, PT, PT, RZ, R3, RZ, P0, !PT ;  /* 0x00000003ff037210 */ /* 0x000fe200007fe4ff */
[----:B--2---:R-:W-:-:S04]  /*0500*/  FFMA R12, R17, R14, R12 ;  /* 0x0000000e110c7223 */ /* 0x004fc8000000000c */
[----:B---3--:R-:W-:-:S04]  /*0510*/  FFMA R19, R19, R16, R12 ;  /* 0x0000001013137223 */ /* 0x008fc8000000000c */
[----:B----4-:R-:W-:-:S04]  /*0520*/  FFMA R19, R18, R21, R19 ;  /* 0x0000001512137223 */ /* 0x010fc80000000013 */
[----:B-----5:R-:W-:-:S04]  /*0530*/  FFMA R19, R20, R23, R19 ;  /* 0x0000001714137223 */ /* 0x020fc80000000013 */
[----:B------:R-:W-:-:S04]  /*0540*/  FFMA R19, R22, R25, R19 ;  /* 0x0000001916137223 */ /* 0x000fc80000000013 */
[----:B------:R-:W-:-:S04]  /*0550*/  FFMA R8, R8, R11, R19 ;  /* 0x0000000b08087223 */ /* 0x000fc80000000013 */
[----:B------:R-:W-:-:S04]  /*0560*/  FFMA R13, R13, R10, R8 ;  /* 0x0000000a0d0d7223 */ /* 0x000fc80000000008 */
[----:B------:R-:W-:Y:S01]  /*0570*/  FFMA R14, R24, R27, R13 ;  /* 0x0000001b180e7223 */ /* 0x000fe2000000000d */
[----:B------:R-:W-:Y:S06]  /*0580*/  BRA.U UP1, `(.L_x_2) ;  /* 0xfffffffd011c7547 */ /* 0x000fec000b83ffff */
.L_x_1:
[----:B------:R-:W-:Y:S05]  /*0590*/  BRA.U !UP0, `(.L_x_0) ;  /* 0x00000005082c7547 */ /* 0x000fea000b800000 */
[----:B------:R-:W-:Y:S02]  /*05a0*/  UISETP.GE.U32.AND UP0, UPT, UR10, 0x8, UPT ;  /* 0x000000080a00788c */ /* 0x000fe4000bf06070 */
[----:B------:R-:W-:-:S04]  /*05b0*/  ULOP3.LUT UR6, UR9, 0x7, URZ, 0xc0, !UPT ;  /* 0x0000000709067892 */ /* 0x000fc8000f8ec0ff */
[----:B------:R-:W-:-:S03]  /*05c0*/  UISETP.NE.AND UP1, UPT, UR6, URZ, UPT ;  /* 0x000000ff0600728c */ /* 0x000fc6000bf25270 */
[----:B------:R-:W-:Y:S08]  /*05d0*/  BRA.U !UP0, `(.L_x_3) ;  /* 0x0000000108787547 */ /* 0x000ff0000b800000 */
[----:B------:R-:W1:Y:S01]  /*05e0*/  LDC.64 R2, c[0x0][0x380] ;  /* 0x0000e000ff027b82 */ /* 0x000e620000000a00 */
[----:B------:R-:W-:-:S07]  /*05f0*/  IADD3 R7, PT, PT, R6, R9, RZ ;  /* 0x0000000906077210 */ /* 0x000fce0007ffe0ff */
[----:B------:R-:W2:Y:S01]  /*0600*/  LDC.64 R4, c[0x0][0x388] ;  /* 0x0000e200ff047b82 */ /* 0x000ea20000000a00 */
[----:B-1----:R-:W-:-:S05]  /*0610*/  IMAD.WIDE R2, R7, 0x4, R2 ;  /* 0x0000000407027825 */ /* 0x002fca00078e0202 */
[----:B0-----:R-:W3:Y:S01]  /*0620*/  LDG.E R11, desc[UR16][R2.64] ;  /* 0x00000010020b7981 */ /* 0x001ee2000c1e1900 */
[----:B--2---:R-:W-:-:S03]  /*0630*/  IMAD.WIDE.U32 R4, R9, 0x4, R4 ;  /* 0x0000000409047825 */ /* 0x004fc600078e0004 */
[----:B------:R-:W2:Y:S04]  /*0640*/  LDG.E R13, desc[UR16][R2.64+0x4] ;  /* 0x00000410020d7981 */ /* 0x000ea8000c1e1900 */
[----:B------:R-:W3:Y:S04]  /*0650*/  LDG.E R10, desc[UR16][R4.64] ;  /* 0x00000010040a7981 */ /* 0x000ee8000c1e1900 */
[----:B------:R-:W2:Y:S04]  /*0660*/  LDG.E R12, desc[UR16][R4.64+0x4] ;  /* 0x00000410040c7981 */ /* 0x000ea8000c1e1900 */
[----:B------:R-:W4:Y:S04]  /*0670*/  LDG.E R15, desc[UR16][R2.64+0x8] ;  /* 0x00000810020f7981 */ /* 0x000f28000c1e1900 */
        /* <DEDUP_REMOVED lines=11> */
[----:B------:R-:W-:Y:S01]  /*0730*/  IADD3 R9, PT, PT, R9, 0x8, RZ ;  /* 0x0000000809097810 */ /* 0x000fe20007ffe0ff */
[----:B---3--:R-:W-:-:S04]  /*0740*/  FFMA R10, R11, R10, R14 ;  /* 0x0000000a0b0a7223 */ /* 0x008fc8000000000e */
[----:B--2---:R-:W-:-:S04]  /*0750*/  FFMA R10, R13, R12, R10 ;  /* 0x0000000c0d0a7223 */ /* 0x004fc8000000000a */
[----:B----4-:R-:W-:-:S04]  /*0760*/  FFMA R10, R15, R16, R10 ;  /* 0x000000100f0a7223 */ /* 0x010fc8000000000a */
[----:B-----5:R-:W-:-:S04]  /*0770*/  FFMA R10, R17, R18, R10 ;  /* 0x00000012110a7223 */ /* 0x020fc8000000000a */
[----:B------:R-:W-:-:S04]  /*0780*/  FFMA R10, R19, R20, R10 ;  /* 0x00000014130a7223 */ /* 0x000fc8000000000a */
[----:B------:R-:W-:-:S04]  /*0790*/  FFMA R10, R21, R22, R10 ;  /* 0x00000016150a7223 */ /* 0x000fc8000000000a */
[----:B------:R-:W-:-:S04]  /*07a0*/  FFMA R7, R7, R8, R10 ;  /* 0x0000000807077223 */ /* 0x000fc8000000000a */
[----:B------:R-:W-:-:S07]  /*07b0*/  FFMA R14, R24, R23, R7 ;  /* 0x00000017180e7223 */ /* 0x000fce0000000007 */
.L_x_3:
        /* <DEDUP_REMOVED lines=17> */
[----:B------:R-:W5:Y:S01]  /*08d0*/  LDG.E R15, desc[UR16][R4.64+0xc] ;  /* 0x00000c10040f7981 */ /* 0x000f62000c1e1900 */
[----:B------:R-:W-:Y:S01]  /*08e0*/  IADD3 R9, PT, PT, R9, 0x4, RZ ;  /* 0x0000000409097810 */ /* 0x000fe20007ffe0ff */
[----:B---3--:R-:W-:-:S04]  /*08f0*/  FFMA R7, R7, R8, R14 ;  /* 0x0000000807077223 */ /* 0x008fc8000000000e */
[----:B--2---:R-:W-:-:S04]  /*0900*/  FFMA R7, R10, R11, R7 ;  /* 0x0000000b0a077223 */ /* 0x004fc80000000007 */
[----:B----4-:R-:W-:-:S04]  /*0910*/  FFMA R7, R12, R13, R7 ;  /* 0x0000000d0c077223 */ /* 0x010fc80000000007 */
[----:B-----5:R-:W-:-:S07]  /*0920*/  FFMA R14, R16, R15, R7 ;  /* 0x0000000f100e7223 */ /* 0x020fce0000000007 */
.L_x_4:
[----:B------:R-:W-:Y:S05]  /*0930*/  BRA.U !UP1, `(.L_x_0) ;  /* 0x0000000109447547 */ /* 0x000fea000b800000 */
[----:B------:R-:W1:Y:S01]  /*0940*/  LDC.64 R2, c[0x0][0x388] ;  /* 0x0000e200ff027b82 */ /* 0x000e620000000a00 */
[----:B------:R-:W-:-:S07]  /*0950*/  UIADD3 UR5, UPT, UPT, -UR5, URZ, URZ ;  /* 0x000000ff05057290 */ /* 0x000fce000fffe1ff */
[----:B------:R-:W2:Y:S01]  /*0960*/  LDC.64 R10, c[0x0][0x380] ;  /* 0x0000e000ff0a7b82 */ /* 0x000ea20000000a00 */
[----:B-1----:R-:W-:Y:S01]  /*0970*/  IMAD.WIDE.U32 R2, R9, 0x4, R2 ;  /* 0x0000000409027825 */ /* 0x002fe200078e0002 */
[----:B------:R-:W-:Y:S02]  /*0980*/  IADD3 R9, PT, PT, R0, UR4, R9 ;  /* 0x0000000400097c10 */ /* 0x000fe4000fffe009 */
[----:B------:R-:W-:Y:S02]  /*0990*/  MOV R4, R2 ;  /* 0x0000000200047202 */ /* 0x000fe40000000f00 */
[----:B------:R-:W-:-:S07]  /*09a0*/  MOV R5, R3 ;  /* 0x0000000300057202 */ /* 0x000fce0000000f00 */
.L_x_5:
[----:B--2---:R-:W-:Y:S01]  /*09b0*/  IMAD.WIDE R2, R9, 0x4, R10 ;  /* 0x0000000409027825 */ /* 0x004fe200078e020a */
[----:B0-----:R0:W2:Y:S05]  /*09c0*/  LDG.E R0, desc[UR16][R4.64] ;  /* 0x0000001004007981 */ /* 0x0010aa000c1e1900 */
[----:B------:R-:W2:Y:S01]  /*09d0*/  LDG.E R3, desc[UR16][R2.64] ;  /* 0x0000001002037981 */ /* 0x000ea2000c1e1900 */
[----:B------:R-:W-:-:S04]  /*09e0*/  UIADD3 UR5, UPT, UPT, UR5, 0x1, URZ ;  /* 0x0000000105057890 */ /* 0x000fc8000fffe0ff */
[----:B------:R-:W-:Y:S01]  /*09f0*/  UISETP.NE.AND UP0, UPT, UR5, URZ, UPT ;  /* 0x000000ff0500728c */ /* 0x000fe2000bf05270 */
[----:B0-----:R-:W-:Y:S02]  /*0a00*/  IADD3 R4, P0, PT, R4, 0x4, RZ ;  /* 0x0000000404047810 */ /* 0x001fe40007f1e0ff */
[----:B------:R-:W-:Y:S02]  /*0a10*/  IADD3 R9, PT, PT, R9, 0x1, RZ ;  /* 0x0000000109097810 */ /* 0x000fe40007ffe0ff */
[----:B------:R-:W-:Y:S01]  /*0a20*/  IADD3.X R5, PT, PT, RZ, R5, RZ, P0, !PT ;  /* 0x00000005ff057210 */ /* 0x000fe200007fe4ff */
[----:B--2---:R-:W-:-:S03]  /*0a30*/  FFMA R14, R3, R0, R14 ;  /* 0x00000000030e7223 */ /* 0x004fc6000000000e */
[----:B------:R-:W-:Y:S05]  /*0a40*/  BRA.U UP0, `(.L_x_5) ;  /* 0xfffffffd00d87547 */ /* 0x000fea000b83ffff */
.L_x_0:
[----:B------:R-:W1:Y:S02]  /*0a50*/  LDC.64 R2, c[0x0][0x390] ;  /* 0x0000e400ff027b82 */ /* 0x000e640000000a00 */
[----:B-1----:R-:W-:-:S05]  /*0a60*/  IMAD.WIDE R6, R6, 0x4, R2 ;  /* 0x0000000406067825 */ /* 0x002fca00078e0202 */
[----:B0-----:R-:W-:Y:S01]  /*0a70*/  STG.E desc[UR16][R6.64], R14 ;  /* 0x0000000e06007986 */ /* 0x001fe2000c101910 */
[----:B------:R-:W-:Y:S05]  /*0a80*/  EXIT ;  /* 0x000000000000794d */ /* 0x000fea0003800000 */
.L_x_6:
[----:B------:R-:W-:-:S00]  /*0a90*/  BRA `(.L_x_6) ;  /* 0xfffffffc00fc7947 */ /* 0x000fc0000383ffff */
[----:B------:R-:W-:-:S00]  /*0aa0*/  NOP ;  /* 0x0000000000007918 */ /* 0x000fc00000000000 */
        /* <DEDUP_REMOVED lines=13> */
.L_x_7:


//--------------------- .nv.shared.reserved.0     --------------------------
	.section	.nv.shared.reserved.0,"aw",@nobits
	.weak		__nv_reservedSMEM_offset_0_alias
	.size		__nv_reservedSMEM_offset_0_alias, 0, 64
	.other		__nv_reservedSMEM_offset_0_alias,@"STO_CUDA_RESERVED_SHARED STV_DEFAULT"
__nv_reservedSMEM_offset_0_alias:
	.zero		0
	.zero		64


//--------------------- .nv.constant0._Z4convPfS_S_ii --------------------------
	.section	.nv.constant0._Z4convPfS_S_ii,"a",@progbits
	.sectionflags	@""
	.align	4
.nv.constant0._Z4convPfS_S_ii:
	.zero		928


//--------------------- SYMBOLS --------------------------

	.type		.nv.reservedSmem.offset0,@object
	.size		.nv.reservedSmem.offset0,0x4
